//
// Generated by NVIDIA NVVM Compiler
//
// Compiler Build ID: CL-36424714
// Cuda compilation tools, release 13.0, V13.0.88
// Based on NVVM 20.0.0
//

.version 9.0
.target sm_100
.address_size 64

	// .globl	_Z12simple_histoPiPKiii

.visible .entry _Z12simple_histoPiPKiii(
	.param .u64 .ptr .align 1 _Z12simple_histoPiPKiii_param_0,
	.param .u64 .ptr .align 1 _Z12simple_histoPiPKiii_param_1,
	.param .u32 _Z12simple_histoPiPKiii_param_2,
	.param .u32 _Z12simple_histoPiPKiii_param_3
)
{
	.reg .pred 	%p<2>;
	.reg .b32 	%r<13>;
	.reg .b64 	%rd<9>;

	ld.param.u64 	%rd1, [_Z12simple_histoPiPKiii_param_0];
	ld.param.u64 	%rd2, [_Z12simple_histoPiPKiii_param_1];
	ld.param.u32 	%r2, [_Z12simple_histoPiPKiii_param_2];
	ld.param.u32 	%r3, [_Z12simple_histoPiPKiii_param_3];
	mov.u32 	%r4, %tid.x;
	mov.u32 	%r5, %ntid.x;
	add.s32 	%r6, %r4, %r5;
	mov.u32 	%r7, %ctaid.x;
	add.s32 	%r1, %r6, %r7;
	setp.ge.u32 	%p1, %r1, %r3;
	@%p1 bra 	$L__BB0_2;
	cvta.to.global.u64 	%rd3, %rd2;
	cvta.to.global.u64 	%rd4, %rd1;
	mul.wide.u32 	%rd5, %r1, 4;
	add.s64 	%rd6, %rd3, %rd5;
	ld.global.u32 	%r8, [%rd6];
	add.s32 	%r9, %r2, -1;
	rem.u32 	%r10, %r8, %r2;
	min.u32 	%r11, %r9, %r10;
	mul.wide.u32 	%rd7, %r11, 4;
	add.s64 	%rd8, %rd4, %rd7;
	atom.global.add.u32 	%r12, [%rd8], 1;
$L__BB0_2:
	ret;

}


// ===== COMPILED SASS (sm_100) =====

	.target	sm_100

	.elftype	@"ET_EXEC"


//--------------------- .note.nv.tkinfo           --------------------------
	.section	.note.nv.tkinfo,"",@"SHT_NOTE"
	.sectionflags	@"SHF_NOTE_NV_TKINFO"
	.tkinfo
        /*0018*/ 	.word	0x00000002
        /*0030*/ 	.string	""
        /*0030*/ 	.string	"ptxas"
        /*0030*/ 	.string	"Cuda compilation tools, release 13.0, V13.0.88"
        /*0030*/ 	.string	"Build cuda_13.0.r13.0/compiler.36424714_0"
        /*0030*/ 	.string	"-arch sm_100 -m 64 "



//--------------------- .note.nv.cuinfo           --------------------------
	.section	.note.nv.cuinfo,"",@"SHT_NOTE"
	.sectionflags	@"SHF_NOTE_NV_CUINFO"
        /*0018*/ 	.short	0x0002
        /*001a*/ 	.short	0x0064
        /*001c*/ 	.short	0x0082
	.zero		2


//--------------------- .nv.info                  --------------------------
	.section	.nv.info,"",@"SHT_CUDA_INFO"
	.align	4


	//----- nvinfo : EIATTR_REGCOUNT
	.align		4
        /*0000*/ 	.byte	0x04, 0x2f
        /*0002*/ 	.short	(.L_1 - .L_0)
	.align		4
.L_0:
        /*0004*/ 	.word	index@(_Z12simple_histoPiPKiii)
        /*0008*/ 	.word	0x0000000a


	//----- nvinfo : EIATTR_FRAME_SIZE
	.align		4
.L_1:
        /*000c*/ 	.byte	0x04, 0x11
        /*000e*/ 	.short	(.L_3 - .L_2)
	.align		4
.L_2:
        /*0010*/ 	.word	index@(_Z12simple_histoPiPKiii)
        /*0014*/ 	.word	0x00000000


	//----- nvinfo : EIATTR_MIN_STACK_SIZE
	.align		4
.L_3:
        /*0018*/ 	.byte	0x04, 0x12
        /*001a*/ 	.short	(.L_5 - .L_4)
	.align		4
.L_4:
        /*001c*/ 	.word	index@(_Z12simple_histoPiPKiii)
        /*0020*/ 	.word	0x00000000
.L_5:


//--------------------- .nv.compat                --------------------------
	.section	.nv.compat,"",@"SHT_CUDA_COMPAT_INFO"
	.align	4
        /*0000*/ 	.byte	0x02, 0x09, 0x00, 0x00, 0x02, 0x02, 0x01, 0x00, 0x02, 0x05, 0x05, 0x00, 0x03, 0x07, 0x01, 0x01
        /*0010*/ 	.byte	0x02, 0x03, 0x00, 0x00, 0x02, 0x06, 0x01, 0x00, 0x04, 0x0b, 0x08, 0x00, 0x09, 0x00, 0x00, 0x00
        /*0020*/ 	.byte	0x00, 0x00, 0x00, 0x00


//--------------------- .nv.info._Z12simple_histoPiPKiii --------------------------
	.section	.nv.info._Z12simple_histoPiPKiii,"",@"SHT_CUDA_INFO"
	.sectionflags	@""
	.align	4


	//----- nvinfo : EIATTR_CUDA_API_VERSION
	.align		4
        /*0000*/ 	.byte	0x04, 0x37
        /*0002*/ 	.short	(.L_7 - .L_6)
.L_6:
        /*0004*/ 	.word	0x00000082


	//----- nvinfo : EIATTR_KPARAM_INFO
	.align		4
.L_7:
        /*0008*/ 	.byte	0x04, 0x17
        /*000a*/ 	.short	(.L_9 - .L_8)
.L_8:
        /*000c*/ 	.word	0x00000000
        /*0010*/ 	.short	0x0003
        /*0012*/ 	.short	0x0014
        /*0014*/ 	.byte	0x00, 0xf0, 0x11, 0x00


	//----- nvinfo : EIATTR_KPARAM_INFO
	.align		4
.L_9:
        /*0018*/ 	.byte	0x04, 0x17
        /*001a*/ 	.short	(.L_11 - .L_10)
.L_10:
        /*001c*/ 	.word	0x00000000
        /*0020*/ 	.short	0x0002
        /*0022*/ 	.short	0x0010
        /*0024*/ 	.byte	0x00, 0xf0, 0x11, 0x00


	//----- nvinfo : EIATTR_KPARAM_INFO
	.align		4
.L_11:
        /*0028*/ 	.byte	0x04, 0x17
        /*002a*/ 	.short	(.L_13 - .L_12)
.L_12:
        /*002c*/ 	.word	0x00000000
        /*0030*/ 	.short	0x0001
        /*0032*/ 	.short	0x0008
        /*0034*/ 	.byte	0x00, 0xf5, 0x21, 0x00


	//----- nvinfo : EIATTR_KPARAM_INFO
	.align		4
.L_13:
        /*0038*/ 	.byte	0x04, 0x17
        /*003a*/ 	.short	(.L_15 - .L_14)
.L_14:
        /*003c*/ 	.word	0x00000000
        /*0040*/ 	.short	0x0000
        /*0042*/ 	.short	0x0000
        /*0044*/ 	.byte	0x00, 0xf5, 0x21, 0x00


	//----- nvinfo : EIATTR_SPARSE_MMA_MASK
	.align		4
.L_15:
        /*0048*/ 	.byte	0x03, 0x50
        /*004a*/ 	.short	0x0000


	//----- nvinfo : EIATTR_MAXREG_COUNT
	.align		4
        /*004c*/ 	.byte	0x03, 0x1b
        /*004e*/ 	.short	0x00ff


	//----- nvinfo : EIATTR_MERCURY_ISA_VERSION
	.align		4
        /*0050*/ 	.byte	0x03, 0x5f
        /*0052*/ 	.short	0x0101


	//----- nvinfo : EIATTR_VRC_CTA_INIT_COUNT
	.align		4
        /*0054*/ 	.byte	0x02, 0x4a
	.zero		1
	.zero		1


	//----- nvinfo : EIATTR_EXIT_INSTR_OFFSETS
	.align		4
        /*0058*/ 	.byte	0x04, 0x1c
        /*005a*/ 	.short	(.L_17 - .L_16)


	//   ....[0]....
.L_16:
        /*005c*/ 	.word	0x00000070


	//   ....[1]....
        /*0060*/ 	.word	0x00000230


	//----- nvinfo : EIATTR_CBANK_PARAM_SIZE
	.align		4
.L_17:
        /*0064*/ 	.byte	0x03, 0x19
        /*0066*/ 	.short	0x0018


	//----- nvinfo : EIATTR_PARAM_CBANK
	.align		4
        /*0068*/ 	.byte	0x04, 0x0a
        /*006a*/ 	.short	(.L_19 - .L_18)
	.align		4
.L_18:
        /*006c*/ 	.word	index@(.nv.constant0._Z12simple_histoPiPKiii)
        /*0070*/ 	.short	0x0380
        /*0072*/ 	.short	0x0018


	//----- nvinfo : EIATTR_SW_WAR
	.align		4
.L_19:
        /*0074*/ 	.byte	0x04, 0x36
        /*0076*/ 	.short	(.L_21 - .L_20)
.L_20:
        /*0078*/ 	.word	0x00000008
.L_21:


//--------------------- .nv.callgraph             --------------------------
	.section	.nv.callgraph,"",@"SHT_CUDA_CALLGRAPH"
	.align	4
	.sectionentsize	8
	.align		4
        /*0000*/ 	.word	0x00000000
	.align		4
        /*0004*/ 	.word	0xffffffff
	.align		4
        /*0008*/ 	.word	0x00000000
	.align		4
        /*000c*/ 	.word	0xfffffffe
	.align		4
        /*0010*/ 	.word	0x00000000
	.align		4
        /*0014*/ 	.word	0xfffffffd
	.align		4
        /*0018*/ 	.word	0x00000000
	.align		4
        /*001c*/ 	.word	0xfffffffc


//--------------------- .text._Z12simple_histoPiPKiii --------------------------
	.section	.text._Z12simple_histoPiPKiii,"ax",@progbits
	.align	128
        .global         _Z12simple_histoPiPKiii
        .type           _Z12simple_histoPiPKiii,@function
        .size           _Z12simple_histoPiPKiii,(.L_x_1 - _Z12simple_histoPiPKiii)
        .other          _Z12simple_histoPiPKiii,@"STO_CUDA_ENTRY STV_DEFAULT"
_Z12simple_histoPiPKiii:
.text._Z12simple_histoPiPKiii:
[----:B------:R-:W-:Y:S01]  /*0000*/  LDC R1, c[0x0][0x37c] ;  /* 0x0000df00ff017b82 */ /* 0x000fe20000000800 */
[----:B------:R-:W0:Y:S01]  /*0010*/  S2R R5, SR_TID.X ;  /* 0x0000000000057919 */ /* 0x000e220000002100 */
[----:B------:R-:W0:Y:S01]  /*0020*/  LDCU UR4, c[0x0][0x360] ;  /* 0x00006c00ff0477ac */ /* 0x000e220008000800 */
[----:B------:R-:W0:Y:S01]  /*0030*/  S2R R0, SR_CTAID.X ;  /* 0x0000000000007919 */ /* 0x000e220000002500 */
[----:B------:R-:W1:Y:S01]  /*0040*/  LDCU UR5, c[0x0][0x394] ;  /* 0x00007280ff0577ac */ /* 0x000e620008000800 */
[----:B0-----:R-:W-:-:S04]  /*0050*/  IADD3 R5, PT, PT, R0, UR4, R5 ;  /* 0x0000000400057c10 */ /* 0x001fc8000fffe005 */
[----:B-1----:R-:W-:-:S13]  /*0060*/  ISETP.GE.U32.AND P0, PT, R5, UR5, PT ;  /* 0x0000000505007c0c */ /* 0x002fda000bf06070 */
[----:B------:R-:W-:Y:S05]  /*0070*/  @P0 EXIT ;  /* 0x000000000000094d */ /* 0x000fea0003800000 */
[----:B------:R-:W0:Y:S01]  /*0080*/  LDC.64 R2, c[0x0][0x388] ;  /* 0x0000e200ff027b82 */ /* 0x000e220000000a00 */
[----:B------:R-:W1:Y:S07]  /*0090*/  LDCU.64 UR4, c[0x0][0x358] ;  /* 0x00006b00ff0477ac */ /* 0x000e6e0008000a00 */
[----:B------:R-:W2:Y:S01]  /*00a0*/  LDC R6, c[0x0][0x390] ;  /* 0x0000e400ff067b82 */ /* 0x000ea20000000800 */
[----:B0-----:R-:W-:-:S06]  /*00b0*/  IMAD.WIDE.U32 R2, R5, 0x4, R2 ;  /* 0x0000000405027825 */ /* 0x001fcc00078e0002 */
[----:B-1----:R-:W3:Y:S01]  /*00c0*/  LDG.E R2, desc[UR4][R2.64] ;  /* 0x0000000402027981 */ /* 0x002ee2000c1e1900 */
[----:B--2---:R-:W0:Y:S01]  /*00d0*/  I2F.U32.RP R0, R6 ;  /* 0x0000000600007306 */ /* 0x004e220000209000 */
[----:B------:R-:W-:-:S07]  /*00e0*/  ISETP.NE.U32.AND P1, PT, R6, RZ, PT ;  /* 0x000000ff0600720c */ /* 0x000fce0003f25070 */
[----:B0-----:R-:W0:Y:S02]  /*00f0*/  MUFU.RCP R0, R0 ;  /* 0x0000000000007308 */ /* 0x001e240000001000 */
[----:B0-----:R-:W-:-:S06]  /*0100*/  VIADD R4, R0, 0xffffffe ;  /* 0x0ffffffe00047836 */ /* 0x001fcc0000000000 */
[----:B------:R0:W1:Y:S02]  /*0110*/  F2I.FTZ.U32.TRUNC.NTZ R5, R4 ;  /* 0x0000000400057305 */ /* 0x000064000021f000 */
[----:B0-----:R-:W-:Y:S01]  /*0120*/  IMAD.MOV.U32 R4, RZ, RZ, RZ ;  /* 0x000000ffff047224 */ /* 0x001fe200078e00ff */
[----:B-1----:R-:W-:-:S05]  /*0130*/  IADD3 R7, PT, PT, RZ, -R5, RZ ;  /* 0x80000005ff077210 */ /* 0x002fca0007ffe0ff */
[----:B------:R-:W-:-:S04]  /*0140*/  IMAD R7, R7, R6, RZ ;  /* 0x0000000607077224 */ /* 0x000fc800078e02ff */
[----:B------:R-:W-:-:S04]  /*0150*/  IMAD.HI.U32 R5, R5, R7, R4 ;  /* 0x0000000705057227 */ /* 0x000fc800078e0004 */
[----:B------:R-:W-:Y:S02]  /*0160*/  IMAD.MOV.U32 R7, RZ, RZ, 0x1 ;  /* 0x00000001ff077424 */ /* 0x000fe400078e00ff */
[----:B---3--:R-:W-:-:S05]  /*0170*/  IMAD.HI.U32 R5, R5, R2, RZ ;  /* 0x0000000205057227 */ /* 0x008fca00078e00ff */
[----:B------:R-:W-:-:S05]  /*0180*/  IADD3 R5, PT, PT, -R5, RZ, RZ ;  /* 0x000000ff05057210 */ /* 0x000fca0007ffe1ff */
[----:B------:R-:W-:Y:S02]  /*0190*/  IMAD R5, R6, R5, R2 ;  /* 0x0000000506057224 */ /* 0x000fe400078e0202 */
[----:B------:R-:W0:Y:S03]  /*01a0*/  LDC.64 R2, c[0x0][0x380] ;  /* 0x0000e000ff027b82 */ /* 0x000e260000000a00 */
[----:B------:R-:W-:-:S13]  /*01b0*/  ISETP.GE.U32.AND P0, PT, R5, R6, PT ;  /* 0x000000060500720c */ /* 0x000fda0003f06070 */
[----:B------:R-:W-:-:S05]  /*01c0*/  @P0 IMAD.IADD R5, R5, 0x1, -R6 ;  /* 0x0000000105050824 */ /* 0x000fca00078e0a06 */
[----:B------:R-:W-:-:S13]  /*01d0*/  ISETP.GE.U32.AND P0, PT, R5, R6, PT ;  /* 0x000000060500720c */ /* 0x000fda0003f06070 */
[-C--:B------:R-:W-:Y:S02]  /*01e0*/  @P0 IADD3 R5, PT, PT, R5, -R6.reuse, RZ ;  /* 0x8000000605050210 */ /* 0x080fe40007ffe0ff */
[----:B------:R-:W-:-:S04]  /*01f0*/  @!P1 LOP3.LUT R5, RZ, R6, RZ, 0x33, !PT ;  /* 0x00000006ff059212 */ /* 0x000fc800078e33ff */
[----:B------:R-:W-:-:S05]  /*0200*/  VIADDMNMX.U32 R5, R6, 0xffffffff, R5, PT ;  /* 0xffffffff06057846 */ /* 0x000fca0003800005 */
[----:B0-----:R-:W-:-:S05]  /*0210*/  IMAD.WIDE.U32 R2, R5, 0x4, R2 ;  /* 0x0000000405027825 */ /* 0x001fca00078e0002 */
[----:B------:R-:W-:Y:S01]  /*0220*/  REDG.E.ADD.STRONG.GPU desc[UR4][R2.64], R7 ;  /* 0x000000070200798e */ /* 0x000fe2000c12e104 */
[----:B------:R-:W-:Y:S05]  /*0230*/  EXIT ;  /* 0x000000000000794d */ /* 0x000fea0003800000 */
.L_x_0:
[----:B------:R-:W-:-:S00]  /*0240*/  BRA `(.L_x_0) ;  /* 0xfffffffc00fc7947 */ /* 0x000fc0000383ffff */
[----:B------:R-:W-:-:S00]  /*0250*/  NOP ;  /* 0x0000000000007918 */ /* 0x000fc00000000000 */
        /* <DEDUP_REMOVED lines=10> */
.L_x_1:


//--------------------- .nv.shared.reserved.0     --------------------------
	.section	.nv.shared.reserved.0,"aw",@nobits
	.weak		__nv_reservedSMEM_offset_0_alias
	.size		__nv_reservedSMEM_offset_0_alias, 0, 64
	.other		__nv_reservedSMEM_offset_0_alias,@"STO_CUDA_RESERVED_SHARED STV_DEFAULT"
__nv_reservedSMEM_offset_0_alias:
	.zero		0
	.zero		64


//--------------------- .nv.constant0._Z12simple_histoPiPKiii --------------------------
	.section	.nv.constant0._Z12simple_histoPiPKiii,"a",@progbits
	.sectionflags	@""
	.align	4
.nv.constant0._Z12simple_histoPiPKiii:
	.zero		920


//--------------------- SYMBOLS --------------------------

	.type		.nv.reservedSmem.offset0,@object
	.size		.nv.reservedSmem.offset0,0x4
